//
// Generated by NVIDIA NVVM Compiler
//
// Compiler Build ID: CL-36424714
// Cuda compilation tools, release 13.0, V13.0.88
// Based on NVVM 20.0.0
//

.version 9.0
.target sm_100
.address_size 64

	// .globl	_Z15MatrixMulKernelPdS_S_i
// _ZZ15MatrixMulKernelPdS_S_iE8subTileM has been demoted
// _ZZ15MatrixMulKernelPdS_S_iE8subTileN has been demoted

.visible .entry _Z15MatrixMulKernelPdS_S_i(
	.param .u64 .ptr .align 1 _Z15MatrixMulKernelPdS_S_i_param_0,
	.param .u64 .ptr .align 1 _Z15MatrixMulKernelPdS_S_i_param_1,
	.param .u64 .ptr .align 1 _Z15MatrixMulKernelPdS_S_i_param_2,
	.param .u32 _Z15MatrixMulKernelPdS_S_i_param_3
)
{
	.reg .pred 	%p<7>;
	.reg .b32 	%r<47>;
	.reg .b64 	%rd<13>;
	.reg .b64 	%fd<111>;
	// demoted variable
	.shared .align 8 .b8 _ZZ15MatrixMulKernelPdS_S_iE8subTileM[8192];
	// demoted variable
	.shared .align 8 .b8 _ZZ15MatrixMulKernelPdS_S_iE8subTileN[8192];
	ld.param.u64 	%rd4, [_Z15MatrixMulKernelPdS_S_i_param_0];
	ld.param.u64 	%rd5, [_Z15MatrixMulKernelPdS_S_i_param_1];
	ld.param.u64 	%rd6, [_Z15MatrixMulKernelPdS_S_i_param_2];
	ld.param.u32 	%r25, [_Z15MatrixMulKernelPdS_S_i_param_3];
	mov.u32 	%r26, %ctaid.x;
	mov.u32 	%r27, %ctaid.y;
	mov.u32 	%r42, %tid.x;
	mov.u32 	%r44, %tid.y;
	shl.b32 	%r28, %r27, 5;
	add.s32 	%r3, %r28, %r44;
	shl.b32 	%r4, %r26, 5;
	add.s32 	%r5, %r4, %r42;
	shr.s32 	%r29, %r25, 31;
	shr.u32 	%r30, %r29, 27;
	add.s32 	%r31, %r25, %r30;
	shr.s32 	%r32, %r31, 5;
	and.b32  	%r33, %r25, 31;
	setp.ne.s32 	%p1, %r33, 0;
	selp.u32 	%r34, 1, 0, %p1;
	add.s32 	%r6, %r32, %r34;
	setp.lt.s32 	%p2, %r6, 1;
	mov.f64 	%fd110, 0d0000000000000000;
	@%p2 bra 	$L__BB0_7;
	shl.b32 	%r35, %r44, 8;
	mov.u32 	%r36, _ZZ15MatrixMulKernelPdS_S_iE8subTileM;
	add.s32 	%r7, %r36, %r35;
	shl.b32 	%r37, %r42, 3;
	add.s32 	%r8, %r7, %r37;
	mov.u32 	%r38, _ZZ15MatrixMulKernelPdS_S_iE8subTileN;
	add.s32 	%r10, %r38, %r37;
	add.s32 	%r9, %r10, %r35;
	neg.s32 	%r46, %r6;
	mad.lo.s32 	%r39, %r44, %r25, %r42;
	add.s32 	%r45, %r39, %r4;
	shl.b32 	%r13, %r25, 5;
	mad.lo.s32 	%r43, %r25, %r3, %r42;
	cvta.to.global.u64 	%rd1, %rd4;
	cvta.to.global.u64 	%rd2, %rd5;
	mov.f64 	%fd110, 0d0000000000000000;
$L__BB0_2:
	mul.wide.s32 	%rd7, %r43, 8;
	add.s64 	%rd3, %rd1, %rd7;
	setp.ge.s32 	%p3, %r42, %r25;
	mov.f64 	%fd108, 0d0000000000000000;
	@%p3 bra 	$L__BB0_4;
	ld.global.f64 	%fd108, [%rd3];
$L__BB0_4:
	st.shared.f64 	[%r8], %fd108;
	setp.ge.s32 	%p4, %r44, %r25;
	mov.f64 	%fd109, 0d0000000000000000;
	@%p4 bra 	$L__BB0_6;
	mul.wide.s32 	%rd8, %r45, 8;
	add.s64 	%rd9, %rd2, %rd8;
	ld.global.f64 	%fd109, [%rd9];
$L__BB0_6:
	st.shared.f64 	[%r9], %fd109;
	bar.sync 	0;
	ld.shared.f64 	%fd12, [%r7];
	ld.shared.f64 	%fd13, [%r10];
	fma.rn.f64 	%fd14, %fd12, %fd13, %fd110;
	ld.shared.f64 	%fd15, [%r7+8];
	ld.shared.f64 	%fd16, [%r10+256];
	fma.rn.f64 	%fd17, %fd15, %fd16, %fd14;
	ld.shared.f64 	%fd18, [%r7+16];
	ld.shared.f64 	%fd19, [%r10+512];
	fma.rn.f64 	%fd20, %fd18, %fd19, %fd17;
	ld.shared.f64 	%fd21, [%r7+24];
	ld.shared.f64 	%fd22, [%r10+768];
	fma.rn.f64 	%fd23, %fd21, %fd22, %fd20;
	ld.shared.f64 	%fd24, [%r7+32];
	ld.shared.f64 	%fd25, [%r10+1024];
	fma.rn.f64 	%fd26, %fd24, %fd25, %fd23;
	ld.shared.f64 	%fd27, [%r7+40];
	ld.shared.f64 	%fd28, [%r10+1280];
	fma.rn.f64 	%fd29, %fd27, %fd28, %fd26;
	ld.shared.f64 	%fd30, [%r7+48];
	ld.shared.f64 	%fd31, [%r10+1536];
	fma.rn.f64 	%fd32, %fd30, %fd31, %fd29;
	ld.shared.f64 	%fd33, [%r7+56];
	ld.shared.f64 	%fd34, [%r10+1792];
	fma.rn.f64 	%fd35, %fd33, %fd34, %fd32;
	ld.shared.f64 	%fd36, [%r7+64];
	ld.shared.f64 	%fd37, [%r10+2048];
	fma.rn.f64 	%fd38, %fd36, %fd37, %fd35;
	ld.shared.f64 	%fd39, [%r7+72];
	ld.shared.f64 	%fd40, [%r10+2304];
	fma.rn.f64 	%fd41, %fd39, %fd40, %fd38;
	ld.shared.f64 	%fd42, [%r7+80];
	ld.shared.f64 	%fd43, [%r10+2560];
	fma.rn.f64 	%fd44, %fd42, %fd43, %fd41;
	ld.shared.f64 	%fd45, [%r7+88];
	ld.shared.f64 	%fd46, [%r10+2816];
	fma.rn.f64 	%fd47, %fd45, %fd46, %fd44;
	ld.shared.f64 	%fd48, [%r7+96];
	ld.shared.f64 	%fd49, [%r10+3072];
	fma.rn.f64 	%fd50, %fd48, %fd49, %fd47;
	ld.shared.f64 	%fd51, [%r7+104];
	ld.shared.f64 	%fd52, [%r10+3328];
	fma.rn.f64 	%fd53, %fd51, %fd52, %fd50;
	ld.shared.f64 	%fd54, [%r7+112];
	ld.shared.f64 	%fd55, [%r10+3584];
	fma.rn.f64 	%fd56, %fd54, %fd55, %fd53;
	ld.shared.f64 	%fd57, [%r7+120];
	ld.shared.f64 	%fd58, [%r10+3840];
	fma.rn.f64 	%fd59, %fd57, %fd58, %fd56;
	ld.shared.f64 	%fd60, [%r7+128];
	ld.shared.f64 	%fd61, [%r10+4096];
	fma.rn.f64 	%fd62, %fd60, %fd61, %fd59;
	ld.shared.f64 	%fd63, [%r7+136];
	ld.shared.f64 	%fd64, [%r10+4352];
	fma.rn.f64 	%fd65, %fd63, %fd64, %fd62;
	ld.shared.f64 	%fd66, [%r7+144];
	ld.shared.f64 	%fd67, [%r10+4608];
	fma.rn.f64 	%fd68, %fd66, %fd67, %fd65;
	ld.shared.f64 	%fd69, [%r7+152];
	ld.shared.f64 	%fd70, [%r10+4864];
	fma.rn.f64 	%fd71, %fd69, %fd70, %fd68;
	ld.shared.f64 	%fd72, [%r7+160];
	ld.shared.f64 	%fd73, [%r10+5120];
	fma.rn.f64 	%fd74, %fd72, %fd73, %fd71;
	ld.shared.f64 	%fd75, [%r7+168];
	ld.shared.f64 	%fd76, [%r10+5376];
	fma.rn.f64 	%fd77, %fd75, %fd76, %fd74;
	ld.shared.f64 	%fd78, [%r7+176];
	ld.shared.f64 	%fd79, [%r10+5632];
	fma.rn.f64 	%fd80, %fd78, %fd79, %fd77;
	ld.shared.f64 	%fd81, [%r7+184];
	ld.shared.f64 	%fd82, [%r10+5888];
	fma.rn.f64 	%fd83, %fd81, %fd82, %fd80;
	ld.shared.f64 	%fd84, [%r7+192];
	ld.shared.f64 	%fd85, [%r10+6144];
	fma.rn.f64 	%fd86, %fd84, %fd85, %fd83;
	ld.shared.f64 	%fd87, [%r7+200];
	ld.shared.f64 	%fd88, [%r10+6400];
	fma.rn.f64 	%fd89, %fd87, %fd88, %fd86;
	ld.shared.f64 	%fd90, [%r7+208];
	ld.shared.f64 	%fd91, [%r10+6656];
	fma.rn.f64 	%fd92, %fd90, %fd91, %fd89;
	ld.shared.f64 	%fd93, [%r7+216];
	ld.shared.f64 	%fd94, [%r10+6912];
	fma.rn.f64 	%fd95, %fd93, %fd94, %fd92;
	ld.shared.f64 	%fd96, [%r7+224];
	ld.shared.f64 	%fd97, [%r10+7168];
	fma.rn.f64 	%fd98, %fd96, %fd97, %fd95;
	ld.shared.f64 	%fd99, [%r7+232];
	ld.shared.f64 	%fd100, [%r10+7424];
	fma.rn.f64 	%fd101, %fd99, %fd100, %fd98;
	ld.shared.f64 	%fd102, [%r7+240];
	ld.shared.f64 	%fd103, [%r10+7680];
	fma.rn.f64 	%fd104, %fd102, %fd103, %fd101;
	ld.shared.f64 	%fd105, [%r7+248];
	ld.shared.f64 	%fd106, [%r10+7936];
	fma.rn.f64 	%fd110, %fd105, %fd106, %fd104;
	bar.sync 	0;
	add.s32 	%r46, %r46, 1;
	setp.ne.s32 	%p5, %r46, 0;
	add.s32 	%r45, %r45, %r13;
	add.s32 	%r44, %r44, 32;
	add.s32 	%r43, %r43, 32;
	add.s32 	%r42, %r42, 32;
	@%p5 bra 	$L__BB0_2;
$L__BB0_7:
	max.s32 	%r40, %r3, %r5;
	setp.ge.s32 	%p6, %r40, %r25;
	@%p6 bra 	$L__BB0_9;
	mad.lo.s32 	%r41, %r25, %r3, %r5;
	cvta.to.global.u64 	%rd10, %rd6;
	mul.wide.u32 	%rd11, %r41, 8;
	add.s64 	%rd12, %rd10, %rd11;
	st.global.f64 	[%rd12], %fd110;
$L__BB0_9:
	ret;

}


// ===== COMPILED SASS (sm_100) =====

	.target	sm_100

	.elftype	@"ET_EXEC"


//--------------------- .note.nv.tkinfo           --------------------------
	.section	.note.nv.tkinfo,"",@"SHT_NOTE"
	.sectionflags	@"SHF_NOTE_NV_TKINFO"
	.tkinfo
        /*0018*/ 	.word	0x00000002
        /*0030*/ 	.string	""
        /*0030*/ 	.string	"ptxas"
        /*0030*/ 	.string	"Cuda compilation tools, release 13.0, V13.0.88"
        /*0030*/ 	.string	"Build cuda_13.0.r13.0/compiler.36424714_0"
        /*0030*/ 	.string	"-arch sm_100 -m 64 "



//--------------------- .note.nv.cuinfo           --------------------------
	.section	.note.nv.cuinfo,"",@"SHT_NOTE"
	.sectionflags	@"SHF_NOTE_NV_CUINFO"
        /*0018*/ 	.short	0x0002
        /*001a*/ 	.short	0x0064
        /*001c*/ 	.short	0x0082
	.zero		2


//--------------------- .nv.info                  --------------------------
	.section	.nv.info,"",@"SHT_CUDA_INFO"
	.align	4


	//----- nvinfo : EIATTR_REGCOUNT
	.align		4
        /*0000*/ 	.byte	0x04, 0x2f
        /*0002*/ 	.short	(.L_1 - .L_0)
	.align		4
.L_0:
        /*0004*/ 	.word	index@(_Z15MatrixMulKernelPdS_S_i)
        /*0008*/ 	.word	0x00000020


	//----- nvinfo : EIATTR_FRAME_SIZE
	.align		4
.L_1:
        /*000c*/ 	.byte	0x04, 0x11
        /*000e*/ 	.short	(.L_3 - .L_2)
	.align		4
.L_2:
        /*0010*/ 	.word	index@(_Z15MatrixMulKernelPdS_S_i)
        /*0014*/ 	.word	0x00000000


	//----- nvinfo : EIATTR_MIN_STACK_SIZE
	.align		4
.L_3:
        /*0018*/ 	.byte	0x04, 0x12
        /*001a*/ 	.short	(.L_5 - .L_4)
	.align		4
.L_4:
        /*001c*/ 	.word	index@(_Z15MatrixMulKernelPdS_S_i)
        /*0020*/ 	.word	0x00000000
.L_5:


//--------------------- .nv.compat                --------------------------
	.section	.nv.compat,"",@"SHT_CUDA_COMPAT_INFO"
	.align	4
        /*0000*/ 	.byte	0x02, 0x09, 0x00, 0x00, 0x02, 0x02, 0x01, 0x00, 0x02, 0x05, 0x05, 0x00, 0x03, 0x07, 0x01, 0x01
        /*0010*/ 	.byte	0x02, 0x03, 0x00, 0x00, 0x02, 0x06, 0x01, 0x00, 0x04, 0x0b, 0x08, 0x00, 0x01, 0x00, 0x00, 0x00
        /*0020*/ 	.byte	0x00, 0x00, 0x00, 0x00


//--------------------- .nv.info._Z15MatrixMulKernelPdS_S_i --------------------------
	.section	.nv.info._Z15MatrixMulKernelPdS_S_i,"",@"SHT_CUDA_INFO"
	.sectionflags	@""
	.align	4


	//----- nvinfo : EIATTR_CUDA_API_VERSION
	.align		4
        /*0000*/ 	.byte	0x04, 0x37
        /*0002*/ 	.short	(.L_7 - .L_6)
.L_6:
        /*0004*/ 	.word	0x00000082


	//----- nvinfo : EIATTR_KPARAM_INFO
	.align		4
.L_7:
        /*0008*/ 	.byte	0x04, 0x17
        /*000a*/ 	.short	(.L_9 - .L_8)
.L_8:
        /*000c*/ 	.word	0x00000000
        /*0010*/ 	.short	0x0003
        /*0012*/ 	.short	0x0018
        /*0014*/ 	.byte	0x00, 0xf0, 0x11, 0x00


	//----- nvinfo : EIATTR_KPARAM_INFO
	.align		4
.L_9:
        /*0018*/ 	.byte	0x04, 0x17
        /*001a*/ 	.short	(.L_11 - .L_10)
.L_10:
        /*001c*/ 	.word	0x00000000
        /*0020*/ 	.short	0x0002
        /*0022*/ 	.short	0x0010
        /*0024*/ 	.byte	0x00, 0xf5, 0x21, 0x00


	//----- nvinfo : EIATTR_KPARAM_INFO
	.align		4
.L_11:
        /*0028*/ 	.byte	0x04, 0x17
        /*002a*/ 	.short	(.L_13 - .L_12)
.L_12:
        /*002c*/ 	.word	0x00000000
        /*0030*/ 	.short	0x0001
        /*0032*/ 	.short	0x0008
        /*0034*/ 	.byte	0x00, 0xf5, 0x21, 0x00


	//----- nvinfo : EIATTR_KPARAM_INFO
	.align		4
.L_13:
        /*0038*/ 	.byte	0x04, 0x17
        /*003a*/ 	.short	(.L_15 - .L_14)
.L_14:
        /*003c*/ 	.word	0x00000000
        /*0040*/ 	.short	0x0000
        /*0042*/ 	.short	0x0000
        /*0044*/ 	.byte	0x00, 0xf5, 0x21, 0x00


	//----- nvinfo : EIATTR_SPARSE_MMA_MASK
	.align		4
.L_15:
        /*0048*/ 	.byte	0x03, 0x50
        /*004a*/ 	.short	0x0000


	//----- nvinfo : EIATTR_MAXREG_COUNT
	.align		4
        /*004c*/ 	.byte	0x03, 0x1b
        /*004e*/ 	.short	0x00ff


	//----- nvinfo : EIATTR_NUM_BARRIERS
	.align		4
        /*0050*/ 	.byte	0x02, 0x4c
        /*0052*/ 	.byte	0x01
	.zero		1


	//----- nvinfo : EIATTR_MERCURY_ISA_VERSION
	.align		4
        /*0054*/ 	.byte	0x03, 0x5f
        /*0056*/ 	.short	0x0101


	//----- nvinfo : EIATTR_VRC_CTA_INIT_COUNT
	.align		4
        /*0058*/ 	.byte	0x02, 0x4a
	.zero		1
	.zero		1


	//----- nvinfo : EIATTR_EXIT_INSTR_OFFSETS
	.align		4
        /*005c*/ 	.byte	0x04, 0x1c
        /*005e*/ 	.short	(.L_17 - .L_16)


	//   ....[0]....
.L_16:
        /*0060*/ 	.word	0x000008a0


	//   ....[1]....
        /*0064*/ 	.word	0x000008f0


	//----- nvinfo : EIATTR_CBANK_PARAM_SIZE
	.align		4
.L_17:
        /*0068*/ 	.byte	0x03, 0x19
        /*006a*/ 	.short	0x001c


	//----- nvinfo : EIATTR_PARAM_CBANK
	.align		4
        /*006c*/ 	.byte	0x04, 0x0a
        /*006e*/ 	.short	(.L_19 - .L_18)
	.align		4
.L_18:
        /*0070*/ 	.word	index@(.nv.constant0._Z15MatrixMulKernelPdS_S_i)
        /*0074*/ 	.short	0x0380
        /*0076*/ 	.short	0x001c


	//----- nvinfo : EIATTR_SW_WAR
	.align		4
.L_19:
        /*0078*/ 	.byte	0x04, 0x36
        /*007a*/ 	.short	(.L_21 - .L_20)
.L_20:
        /*007c*/ 	.word	0x00000008
.L_21:


//--------------------- .nv.callgraph             --------------------------
	.section	.nv.callgraph,"",@"SHT_CUDA_CALLGRAPH"
	.align	4
	.sectionentsize	8
	.align		4
        /*0000*/ 	.word	0x00000000
	.align		4
        /*0004*/ 	.word	0xffffffff
	.align		4
        /*0008*/ 	.word	0x00000000
	.align		4
        /*000c*/ 	.word	0xfffffffe
	.align		4
        /*0010*/ 	.word	0x00000000
	.align		4
        /*0014*/ 	.word	0xfffffffd
	.align		4
        /*0018*/ 	.word	0x00000000
	.align		4
        /*001c*/ 	.word	0xfffffffc


//--------------------- .text._Z15MatrixMulKernelPdS_S_i --------------------------
	.section	.text._Z15MatrixMulKernelPdS_S_i,"ax",@progbits
	.align	128
        .global         _Z15MatrixMulKernelPdS_S_i
        .type           _Z15MatrixMulKernelPdS_S_i,@function
        .size           _Z15MatrixMulKernelPdS_S_i,(.L_x_3 - _Z15MatrixMulKernelPdS_S_i)
        .other          _Z15MatrixMulKernelPdS_S_i,@"STO_CUDA_ENTRY STV_DEFAULT"
_Z15MatrixMulKernelPdS_S_i:
.text._Z15MatrixMulKernelPdS_S_i:
[----:B------:R-:W-:Y:S01]  /*0000*/  LDC R1, c[0x0][0x37c] ;  /* 0x0000df00ff017b82 */ /* 0x000fe20000000800 */
[----:B------:R-:W0:Y:S01]  /*0010*/  LDCU UR4, c[0x0][0x398] ;  /* 0x00007300ff0477ac */ /* 0x000e220008000800 */
[----:B------:R-:W1:Y:S01]  /*0020*/  S2R R14, SR_CTAID.Y ;  /* 0x00000000000e7919 */ /* 0x000e620000002600 */
[----:B------:R-:W-:Y:S01]  /*0030*/  CS2R R24, SRZ ;  /* 0x0000000000187805 */ /* 0x000fe2000001ff00 */
[----:B------:R-:W2:Y:S01]  /*0040*/  LDCU.64 UR8, c[0x0][0x358] ;  /* 0x00006b00ff0877ac */ /* 0x000ea20008000a00 */
[----:B------:R-:W3:Y:S01]  /*0050*/  S2R R2, SR_CTAID.X ;  /* 0x0000000000027919 */ /* 0x000ee20000002500 */
[----:B------:R-:W3:Y:S01]  /*0060*/  S2R R17, SR_TID.X ;  /* 0x0000000000117919 */ /* 0x000ee20000002100 */
[----:B------:R-:W1:Y:S01]  /*0070*/  S2R R15, SR_TID.Y ;  /* 0x00000000000f7919 */ /* 0x000e620000002200 */
[----:B0-----:R-:W-:-:S05]  /*0080*/  IMAD.U32 R6, RZ, RZ, UR4 ;  /* 0x00000004ff067e24 */ /* 0x001fca000f8e00ff */
[----:B------:R-:W-:Y:S02]  /*0090*/  LOP3.LUT P0, RZ, R6, 0x1f, RZ, 0xc0, !PT ;  /* 0x0000001f06ff7812 */ /* 0x000fe4000780c0ff */
[----:B------:R-:W-:-:S04]  /*00a0*/  SHF.R.S32.HI R3, RZ, 0x1f, R6 ;  /* 0x0000001fff037819 */ /* 0x000fc80000011406 */
[----:B------:R-:W-:-:S04]  /*00b0*/  LEA.HI R3, R3, R6, RZ, 0x5 ;  /* 0x0000000603037211 */ /* 0x000fc800078f28ff */
[----:B------:R-:W-:Y:S02]  /*00c0*/  SHF.R.S32.HI R0, RZ, 0x5, R3 ;  /* 0x00000005ff007819 */ /* 0x000fe40000011403 */
[----:B------:R-:W-:-:S03]  /*00d0*/  LEA.HI.SX32 R3, R3, 0x1, 0x1b ;  /* 0x0000000103037811 */ /* 0x000fc600078fdaff */
[----:B------:R-:W-:Y:S02]  /*00e0*/  @!P0 IMAD.MOV R3, RZ, RZ, R0 ;  /* 0x000000ffff038224 */ /* 0x000fe400078e0200 */
[----:B---3--:R-:W-:-:S03]  /*00f0*/  IMAD R19, R2, 0x20, R17 ;  /* 0x0000002002137824 */ /* 0x008fc600078e0211 */
[----:B------:R-:W-:Y:S01]  /*0100*/  ISETP.GE.AND P0, PT, R3, 0x1, PT ;  /* 0x000000010300780c */ /* 0x000fe20003f06270 */
[----:B-1----:R-:W-:-:S12]  /*0110*/  IMAD R14, R14, 0x20, R15 ;  /* 0x000000200e0e7824 */ /* 0x002fd800078e020f */
[----:B--2---:R-:W-:Y:S05]  /*0120*/  @!P0 BRA `(.L_x_0) ;  /* 0x0000000400d48947 */ /* 0x004fea0003800000 */
[----:B------:R-:W0:Y:S01]  /*0130*/  S2UR UR6, SR_CgaCtaId ;  /* 0x00000000000679c3 */ /* 0x000e220000008800 */
[----:B------:R-:W-:Y:S01]  /*0140*/  UMOV UR4, 0x400 ;  /* 0x0000040000047882 */ /* 0x000fe20000000000 */
[-C--:B------:R-:W-:Y:S01]  /*0150*/  IMAD R13, R15, R6.reuse, R17 ;  /* 0x000000060f0d7224 */ /* 0x080fe200078e0211 */
[----:B------:R-:W-:Y:S01]  /*0160*/  UIADD3 UR5, UPT, UPT, UR4, 0x2000, URZ ;  /* 0x0000200004057890 */ /* 0x000fe2000fffe0ff */
[----:B------:R-:W-:Y:S01]  /*0170*/  IMAD.MOV R12, RZ, RZ, -R3 ;  /* 0x000000ffff0c7224 */ /* 0x000fe200078e0a03 */
[----:B------:R-:W-:Y:S01]  /*0180*/  CS2R R24, SRZ ;  /* 0x0000000000187805 */ /* 0x000fe2000001ff00 */
[----:B------:R-:W-:Y:S01]  /*0190*/  IMAD R7, R14, R6, R17 ;  /* 0x000000060e077224 */ /* 0x000fe200078e0211 */
[----:B------:R-:W-:Y:S01]  /*01a0*/  LEA R13, R2, R13, 0x5 ;  /* 0x0000000d020d7211 */ /* 0x000fe200078e28ff */
[----:B------:R-:W1:Y:S08]  /*01b0*/  LDC R0, c[0x0][0x398] ;  /* 0x0000e600ff007b82 */ /* 0x000e700000000800 */
[----:B------:R-:W2:Y:S01]  /*01c0*/  LDC.64 R20, c[0x0][0x380] ;  /* 0x0000e000ff147b82 */ /* 0x000ea20000000a00 */
[----:B0-----:R-:W-:-:S02]  /*01d0*/  ULEA UR4, UR6, UR4, 0x18 ;  /* 0x0000000406047291 */ /* 0x001fc4000f8ec0ff */
[----:B------:R-:W-:-:S04]  /*01e0*/  ULEA UR5, UR6, UR5, 0x18 ;  /* 0x0000000506057291 */ /* 0x000fc8000f8ec0ff */
[----:B------:R-:W-:Y:S02]  /*01f0*/  LEA R3, R15, UR4, 0x8 ;  /* 0x000000040f037c11 */ /* 0x000fe4000f8e40ff */
[----:B------:R-:W-:-:S03]  /*0200*/  LEA R4, R17, UR5, 0x3 ;  /* 0x0000000511047c11 */ /* 0x000fc6000f8e18ff */
[----:B------:R-:W-:Y:S02]  /*0210*/  IMAD R5, R17, 0x8, R3 ;  /* 0x0000000811057824 */ /* 0x000fe400078e0203 */
[----:B------:R-:W-:-:S07]  /*0220*/  IMAD R2, R15, 0x100, R4 ;  /* 0x000001000f027824 */ /* 0x000fce00078e0204 */
.L_x_1:
[----:B-1----:R-:W-:Y:S02]  /*0230*/  MOV R6, R0 ;  /* 0x0000000000067202 */ /* 0x002fe40000000f00 */
[----:B------:R-:W-:Y:S01]  /*0240*/  CS2R R22, SRZ ;  /* 0x0000000000167805 */ /* 0x000fe2000001ff00 */
[----:B--2---:R-:W-:Y:S01]  /*0250*/  IMAD.WIDE R28, R7, 0x8, R20 ;  /* 0x00000008071c7825 */ /* 0x004fe200078e0214 */
[----:B------:R-:W-:Y:S02]  /*0260*/  CS2R R10, SRZ ;  /* 0x00000000000a7805 */ /* 0x000fe4000001ff00 */
[-C--:B------:R-:W-:Y:S02]  /*0270*/  ISETP.GE.AND P1, PT, R15, R6.reuse, PT ;  /* 0x000000060f00720c */ /* 0x080fe40003f26270 */
[----:B------:R-:W-:-:S11]  /*0280*/  ISETP.GE.AND P0, PT, R17, R6, PT ;  /* 0x000000061100720c */ /* 0x000fd60003f06270 */
[----:B------:R-:W0:Y:S02]  /*0290*/  @!P1 LDC.64 R8, c[0x0][0x388] ;  /* 0x0000e200ff089b82 */ /* 0x000e240000000a00 */
[----:B------:R-:W2:Y:S01]  /*02a0*/  @!P0 LDG.E.64 R22, desc[UR8][R28.64] ;  /* 0x000000081c168981 */ /* 0x000ea2000c1e1b00 */
[----:B0-----:R-:W-:-:S05]  /*02b0*/  @!P1 IMAD.WIDE R8, R13, 0x8, R8 ;  /* 0x000000080d089825 */ /* 0x001fca00078e0208 */
[----:B------:R-:W3:Y:S04]  /*02c0*/  @!P1 LDG.E.64 R10, desc[UR8][R8.64] ;  /* 0x00000008080a9981 */ /* 0x000ee8000c1e1b00 */
[----:B--2---:R-:W-:Y:S04]  /*02d0*/  STS.64 [R5], R22 ;  /* 0x0000001605007388 */ /* 0x004fe80000000a00 */
[----:B---3--:R-:W-:Y:S01]  /*02e0*/  STS.64 [R2], R10 ;  /* 0x0000000a02007388 */ /* 0x008fe20000000a00 */
[----:B------:R-:W-:Y:S06]  /*02f0*/  BAR.SYNC.DEFER_BLOCKING 0x0 ;  /* 0x0000000000007b1d */ /* 0x000fec0000010000 */
[----:B------:R-:W-:Y:S04]  /*0300*/  LDS.64 R22, [R4] ;  /* 0x0000000004167984 */ /* 0x000fe80000000a00 */
[----:B------:R-:W0:Y:S04]  /*0310*/  LDS.128 R8, [R3] ;  /* 0x0000000003087984 */ /* 0x000e280000000c00 */
[----:B------:R-:W1:Y:S01]  /*0320*/  LDS.64 R26, [R4+0x100] ;  /* 0x00010000041a7984 */ /* 0x000e620000000a00 */
[----:B0-----:R-:W-:-:S03]  /*0330*/  DFMA R24, R8, R22, R24 ;  /* 0x000000160818722b */ /* 0x001fc60000000018 */
[----:B------:R-:W-:Y:S05]  /*0340*/  LDS.64 R22, [R4+0x200] ;  /* 0x0002000004167984 */ /* 0x000fea0000000a00 */
[----:B-1----:R-:W-:Y:S01]  /*0350*/  DFMA R26, R26, R10, R24 ;  /* 0x0000000a1a1a722b */ /* 0x002fe20000000018 */
[----:B------:R-:W0:Y:S04]  /*0360*/  LDS.128 R8, [R3+0x10] ;  /* 0x0000100003087984 */ /* 0x000e280000000c00 */
[----:B------:R-:W1:Y:S03]  /*0370*/  LDS.64 R24, [R4+0x300] ;  /* 0x0003000004187984 */ /* 0x000e660000000a00 */
[----:B0-----:R-:W-:Y:S01]  /*0380*/  DFMA R8, R8, R22, R26 ;  /* 0x000000160808722b */ /* 0x001fe2000000001a */
[----:B------:R-:W-:Y:S04]  /*0390*/  LDS.64 R22, [R4+0x400] ;  /* 0x0004000004167984 */ /* 0x000fe80000000a00 */
[----:B------:R-:W-:Y:S03]  /*03a0*/  LDS.64 R26, [R4+0x500] ;  /* 0x00050000041a7984 */ /* 0x000fe60000000a00 */
[----:B-1----:R-:W-:-:S02]  /*03b0*/  DFMA R24, R24, R10, R8 ;  /* 0x0000000a1818722b */ /* 0x002fc40000000008 */
[----:B------:R-:W0:Y:S06]  /*03c0*/  LDS.128 R8, [R3+0x20] ;  /* 0x0000200003087984 */ /* 0x000e2c0000000c00 */
[----:B0-----:R-:W-:Y:S01]  /*03d0*/  DFMA R8, R8, R22, R24 ;  /* 0x000000160808722b */ /* 0x001fe20000000018 */
[----:B------:R-:W-:Y:S04]  /*03e0*/  LDS.64 R22, [R4+0x600] ;  /* 0x0006000004167984 */ /* 0x000fe80000000a00 */
[----:B------:R-:W-:Y:S03]  /*03f0*/  LDS.64 R24, [R4+0x700] ;  /* 0x0007000004187984 */ /* 0x000fe60000000a00 */
[----:B------:R-:W-:-:S02]  /*0400*/  DFMA R26, R26, R10, R8 ;  /* 0x0000000a1a1a722b */ /* 0x000fc40000000008 */
        /* <DEDUP_REMOVED lines=60> */
[----:B------:R-:W0:Y:S01]  /*07d0*/  LDS.128 R8, [R3+0xf0] ;  /* 0x0000f00003087984 */ /* 0x000e220000000c00 */
[----:B------:R-:W-:Y:S01]  /*07e0*/  VIADD R12, R12, 0x1 ;  /* 0x000000010c0c7836 */ /* 0x000fe20000000000 */
[----:B------:R-:W-:Y:S04]  /*07f0*/  BAR.SYNC.DEFER_BLOCKING 0x0 ;  /* 0x0000000000007b1d */ /* 0x000fe80000010000 */
[----:B------:R-:W-:Y:S01]  /*0800*/  ISETP.NE.AND P0, PT, R12, RZ, PT ;  /* 0x000000ff0c00720c */ /* 0x000fe20003f05270 */
[----:B------:R-:W-:Y:S01]  /*0810*/  VIADD R7, R7, 0x20 ;  /* 0x0000002007077836 */ /* 0x000fe20000000000 */
[----:B------:R-:W-:Y:S01]  /*0820*/  IADD3 R17, PT, PT, R17, 0x20, RZ ;  /* 0x0000002011117810 */ /* 0x000fe20007ffe0ff */
[----:B------:R-:W-:Y:S02]  /*0830*/  VIADD R15, R15, 0x20 ;  /* 0x000000200f0f7836 */ /* 0x000fe40000000000 */
[----:B------:R-:W-:Y:S01]  /*0840*/  IMAD R13, R6, 0x20, R13 ;  /* 0x00000020060d7824 */ /* 0x000fe200078e020d */
[----:B0-----:R-:W-:-:S08]  /*0850*/  DFMA R8, R8, R22, R26 ;  /* 0x000000160808722b */ /* 0x001fd0000000001a */
[----:B------:R-:W-:Y:S01]  /*0860*/  DFMA R24, R24, R10, R8 ;  /* 0x0000000a1818722b */ /* 0x000fe20000000008 */
[----:B------:R-:W-:Y:S10]  /*0870*/  @P0 BRA `(.L_x_1) ;  /* 0xfffffff8006c0947 */ /* 0x000ff4000383ffff */
.L_x_0:
[----:B------:R-:W-:-:S04]  /*0880*/  VIMNMX R3, PT, PT, R14, R19, !PT ;  /* 0x000000130e037248 */ /* 0x000fc80007fe0100 */
[----:B------:R-:W-:-:S13]  /*0890*/  ISETP.GE.AND P0, PT, R3, R6, PT ;  /* 0x000000060300720c */ /* 0x000fda0003f06270 */
[----:B------:R-:W-:Y:S05]  /*08a0*/  @P0 EXIT ;  /* 0x000000000000094d */ /* 0x000fea0003800000 */
[----:B------:R-:W0:Y:S01]  /*08b0*/  LDC.64 R2, c[0x0][0x390] ;  /* 0x0000e400ff027b82 */ /* 0x000e220000000a00 */
[----:B------:R-:W-:-:S04]  /*08c0*/  IMAD R19, R14, R6, R19 ;  /* 0x000000060e137224 */ /* 0x000fc800078e0213 */
[----:B0-----:R-:W-:-:S05]  /*08d0*/  IMAD.WIDE.U32 R2, R19, 0x8, R2 ;  /* 0x0000000813027825 */ /* 0x001fca00078e0002 */
[----:B------:R-:W-:Y:S01]  /*08e0*/  STG.E.64 desc[UR8][R2.64], R24 ;  /* 0x0000001802007986 */ /* 0x000fe2000c101b08 */
[----:B------:R-:W-:Y:S05]  /*08f0*/  EXIT ;  /* 0x000000000000794d */ /* 0x000fea0003800000 */
.L_x_2:
[----:B------:R-:W-:-:S00]  /*0900*/  BRA `(.L_x_2) ;  /* 0xfffffffc00fc7947 */ /* 0x000fc0000383ffff */
[----:B------:R-:W-:-:S00]  /*0910*/  NOP ;  /* 0x0000000000007918 */ /* 0x000fc00000000000 */
        /* <DEDUP_REMOVED lines=14> */
.L_x_3:


//--------------------- .nv.shared._Z15MatrixMulKernelPdS_S_i --------------------------
	.section	.nv.shared._Z15MatrixMulKernelPdS_S_i,"aw",@nobits
	.sectionflags	@""
	.align	8
.nv.shared._Z15MatrixMulKernelPdS_S_i:
	.zero		17408


//--------------------- .nv.shared.reserved.0     --------------------------
	.section	.nv.shared.reserved.0,"aw",@nobits
	.weak		__nv_reservedSMEM_offset_0_alias
	.size		__nv_reservedSMEM_offset_0_alias, 0, 64
	.other		__nv_reservedSMEM_offset_0_alias,@"STO_CUDA_RESERVED_SHARED STV_DEFAULT"
__nv_reservedSMEM_offset_0_alias:
	.zero		0
	.zero		64


//--------------------- .nv.constant0._Z15MatrixMulKernelPdS_S_i --------------------------
	.section	.nv.constant0._Z15MatrixMulKernelPdS_S_i,"a",@progbits
	.sectionflags	@""
	.align	4
.nv.constant0._Z15MatrixMulKernelPdS_S_i:
	.zero		924


//--------------------- SYMBOLS --------------------------

	.type		.nv.reservedSmem.offset0,@object
	.size		.nv.reservedSmem.offset0,0x4
	.type		.nv.reservedSmem.cap,@object
	.size		.nv.reservedSmem.cap,0x4
